//
// Generated by NVIDIA NVVM Compiler
//
// Compiler Build ID: CL-36424714
// Cuda compilation tools, release 13.0, V13.0.88
// Based on NVVM 20.0.0
//

.version 9.0
.target sm_100
.address_size 64

	// .globl	_Z10sum_primesPimPyii
// _ZZ10sum_primesPimPyiiE11blockPrimes has been demoted

.visible .entry _Z10sum_primesPimPyii(
	.param .u64 .ptr .align 1 _Z10sum_primesPimPyii_param_0,
	.param .u64 _Z10sum_primesPimPyii_param_1,
	.param .u64 .ptr .align 1 _Z10sum_primesPimPyii_param_2,
	.param .u32 _Z10sum_primesPimPyii_param_3,
	.param .u32 _Z10sum_primesPimPyii_param_4
)
{
	.reg .pred 	%p<17>;
	.reg .b32 	%r<63>;
	.reg .b64 	%rd<98>;
	// demoted variable
	.shared .align 4 .b8 _ZZ10sum_primesPimPyiiE11blockPrimes[2048];
	ld.param.u64 	%rd19, [_Z10sum_primesPimPyii_param_0];
	ld.param.u64 	%rd20, [_Z10sum_primesPimPyii_param_1];
	ld.param.u64 	%rd21, [_Z10sum_primesPimPyii_param_2];
	ld.param.u32 	%r32, [_Z10sum_primesPimPyii_param_3];
	ld.param.u32 	%r30, [_Z10sum_primesPimPyii_param_4];
	mov.u32 	%r1, %ctaid.x;
	mov.u32 	%r2, %ntid.x;
	mov.u32 	%r3, %tid.x;
	mad.lo.s32 	%r4, %r1, %r2, %r3;
	setp.ge.s32 	%p1, %r4, %r32;
	mov.b32 	%r55, 0;
	@%p1 bra 	$L__BB0_9;
	and.b32  	%r33, %r30, 1;
	setp.eq.b32 	%p2, %r33, 1;
	not.pred 	%p3, %p2;
	@%p3 bra 	$L__BB0_3;
	shl.b32 	%r34, %r4, 1;
	add.s32 	%r54, %r30, %r34;
	bra.uni 	$L__BB0_4;
$L__BB0_3:
	shl.b32 	%r35, %r4, 1;
	add.s32 	%r36, %r35, %r30;
	add.s32 	%r54, %r36, -1;
$L__BB0_4:
	setp.eq.s64 	%p4, %rd20, 0;
	mov.b64 	%rd88, 0;
	@%p4 bra 	$L__BB0_8;
	cvta.to.global.u64 	%rd1, %rd19;
	mov.b64 	%rd87, 0;
	bra.uni 	$L__BB0_7;
$L__BB0_6:
	add.s64 	%rd87, %rd87, 1;
	setp.le.u64 	%p6, %rd20, %rd87;
	mov.u64 	%rd88, %rd20;
	@%p6 bra 	$L__BB0_8;
$L__BB0_7:
	shl.b64 	%rd24, %rd87, 2;
	add.s64 	%rd25, %rd1, %rd24;
	ld.global.u32 	%r37, [%rd25];
	rem.s32 	%r38, %r54, %r37;
	setp.ne.s32 	%p5, %r38, 0;
	mov.u64 	%rd88, %rd87;
	@%p5 bra 	$L__BB0_6;
$L__BB0_8:
	setp.eq.s64 	%p7, %rd20, %rd88;
	selp.b32 	%r55, %r54, 0, %p7;
$L__BB0_9:
	shl.b32 	%r39, %r3, 2;
	mov.u32 	%r40, _ZZ10sum_primesPimPyiiE11blockPrimes;
	add.s32 	%r41, %r40, %r39;
	st.shared.u32 	[%r41], %r55;
	bar.sync 	0;
	setp.ne.s32 	%p8, %r3, 0;
	@%p8 bra 	$L__BB0_23;
	cvta.to.global.u64 	%rd28, %rd21;
	mul.wide.u32 	%rd29, %r1, 8;
	add.s64 	%rd5, %rd28, %rd29;
	and.b32  	%r10, %r2, 15;
	setp.lt.u32 	%p9, %r2, 16;
	mov.b32 	%r59, 0;
	mov.b64 	%rd97, 0;
	@%p9 bra 	$L__BB0_13;
	and.b32  	%r59, %r2, 2032;
	add.s32 	%r56, %r40, 32;
	and.b32  	%r45, %r2, -16;
	neg.s32 	%r57, %r45;
	mov.b64 	%rd97, 0;
$L__BB0_12:
	.pragma "nounroll";
	ld.shared.s32 	%rd31, [%r56+-32];
	add.s64 	%rd32, %rd97, %rd31;
	ld.shared.s32 	%rd33, [%r56+-28];
	add.s64 	%rd34, %rd32, %rd33;
	ld.shared.s32 	%rd35, [%r56+-24];
	add.s64 	%rd36, %rd34, %rd35;
	ld.shared.s32 	%rd37, [%r56+-20];
	add.s64 	%rd38, %rd36, %rd37;
	ld.shared.s32 	%rd39, [%r56+-16];
	add.s64 	%rd40, %rd38, %rd39;
	ld.shared.s32 	%rd41, [%r56+-12];
	add.s64 	%rd42, %rd40, %rd41;
	ld.shared.s32 	%rd43, [%r56+-8];
	add.s64 	%rd44, %rd42, %rd43;
	ld.shared.s32 	%rd45, [%r56+-4];
	add.s64 	%rd46, %rd44, %rd45;
	ld.shared.s32 	%rd47, [%r56];
	add.s64 	%rd48, %rd46, %rd47;
	ld.shared.s32 	%rd49, [%r56+4];
	add.s64 	%rd50, %rd48, %rd49;
	ld.shared.s32 	%rd51, [%r56+8];
	add.s64 	%rd52, %rd50, %rd51;
	ld.shared.s32 	%rd53, [%r56+12];
	add.s64 	%rd54, %rd52, %rd53;
	ld.shared.s32 	%rd55, [%r56+16];
	add.s64 	%rd56, %rd54, %rd55;
	ld.shared.s32 	%rd57, [%r56+20];
	add.s64 	%rd58, %rd56, %rd57;
	ld.shared.s32 	%rd59, [%r56+24];
	add.s64 	%rd60, %rd58, %rd59;
	ld.shared.s32 	%rd61, [%r56+28];
	add.s64 	%rd97, %rd60, %rd61;
	add.s32 	%r57, %r57, 16;
	add.s32 	%r56, %r56, 64;
	setp.ne.s32 	%p10, %r57, 0;
	@%p10 bra 	$L__BB0_12;
$L__BB0_13:
	setp.eq.s32 	%p11, %r10, 0;
	@%p11 bra 	$L__BB0_22;
	and.b32  	%r18, %r2, 7;
	setp.lt.u32 	%p12, %r10, 8;
	@%p12 bra 	$L__BB0_16;
	shl.b32 	%r46, %r59, 2;
	add.s32 	%r48, %r40, %r46;
	ld.shared.s32 	%rd63, [%r48];
	add.s64 	%rd64, %rd97, %rd63;
	ld.shared.s32 	%rd65, [%r48+4];
	add.s64 	%rd66, %rd64, %rd65;
	ld.shared.s32 	%rd67, [%r48+8];
	add.s64 	%rd68, %rd66, %rd67;
	ld.shared.s32 	%rd69, [%r48+12];
	add.s64 	%rd70, %rd68, %rd69;
	ld.shared.s32 	%rd71, [%r48+16];
	add.s64 	%rd72, %rd70, %rd71;
	ld.shared.s32 	%rd73, [%r48+20];
	add.s64 	%rd74, %rd72, %rd73;
	ld.shared.s32 	%rd75, [%r48+24];
	add.s64 	%rd76, %rd74, %rd75;
	ld.shared.s32 	%rd77, [%r48+28];
	add.s64 	%rd97, %rd76, %rd77;
	add.s32 	%r59, %r59, 8;
$L__BB0_16:
	setp.eq.s32 	%p13, %r18, 0;
	@%p13 bra 	$L__BB0_22;
	and.b32  	%r21, %r2, 3;
	setp.lt.u32 	%p14, %r18, 4;
	@%p14 bra 	$L__BB0_19;
	shl.b32 	%r49, %r59, 2;
	add.s32 	%r51, %r40, %r49;
	ld.shared.s32 	%rd79, [%r51];
	add.s64 	%rd80, %rd97, %rd79;
	ld.shared.s32 	%rd81, [%r51+4];
	add.s64 	%rd82, %rd80, %rd81;
	ld.shared.s32 	%rd83, [%r51+8];
	add.s64 	%rd84, %rd82, %rd83;
	ld.shared.s32 	%rd85, [%r51+12];
	add.s64 	%rd97, %rd84, %rd85;
	add.s32 	%r59, %r59, 4;
$L__BB0_19:
	setp.eq.s32 	%p15, %r21, 0;
	@%p15 bra 	$L__BB0_22;
	shl.b32 	%r52, %r59, 2;
	add.s32 	%r62, %r40, %r52;
	neg.s32 	%r61, %r21;
$L__BB0_21:
	.pragma "nounroll";
	ld.shared.s32 	%rd86, [%r62];
	add.s64 	%rd97, %rd97, %rd86;
	add.s32 	%r62, %r62, 4;
	add.s32 	%r61, %r61, 1;
	setp.ne.s32 	%p16, %r61, 0;
	@%p16 bra 	$L__BB0_21;
$L__BB0_22:
	st.global.u64 	[%rd5], %rd97;
$L__BB0_23:
	ret;

}


// ===== COMPILED SASS (sm_100) =====

	.target	sm_100

	.elftype	@"ET_EXEC"


//--------------------- .note.nv.tkinfo           --------------------------
	.section	.note.nv.tkinfo,"",@"SHT_NOTE"
	.sectionflags	@"SHF_NOTE_NV_TKINFO"
	.tkinfo
        /*0018*/ 	.word	0x00000002
        /*0030*/ 	.string	""
        /*0030*/ 	.string	"ptxas"
        /*0030*/ 	.string	"Cuda compilation tools, release 13.0, V13.0.88"
        /*0030*/ 	.string	"Build cuda_13.0.r13.0/compiler.36424714_0"
        /*0030*/ 	.string	"-arch sm_100 -m 64 "



//--------------------- .note.nv.cuinfo           --------------------------
	.section	.note.nv.cuinfo,"",@"SHT_NOTE"
	.sectionflags	@"SHF_NOTE_NV_CUINFO"
        /*0018*/ 	.short	0x0002
        /*001a*/ 	.short	0x0064
        /*001c*/ 	.short	0x0082
	.zero		2


//--------------------- .nv.info                  --------------------------
	.section	.nv.info,"",@"SHT_CUDA_INFO"
	.align	4


	//----- nvinfo : EIATTR_REGCOUNT
	.align		4
        /*0000*/ 	.byte	0x04, 0x2f
        /*0002*/ 	.short	(.L_1 - .L_0)
	.align		4
.L_0:
        /*0004*/ 	.word	index@(_Z10sum_primesPimPyii)
        /*0008*/ 	.word	0x00000018


	//----- nvinfo : EIATTR_FRAME_SIZE
	.align		4
.L_1:
        /*000c*/ 	.byte	0x04, 0x11
        /*000e*/ 	.short	(.L_3 - .L_2)
	.align		4
.L_2:
        /*0010*/ 	.word	index@(_Z10sum_primesPimPyii)
        /*0014*/ 	.word	0x00000000


	//----- nvinfo : EIATTR_MIN_STACK_SIZE
	.align		4
.L_3:
        /*0018*/ 	.byte	0x04, 0x12
        /*001a*/ 	.short	(.L_5 - .L_4)
	.align		4
.L_4:
        /*001c*/ 	.word	index@(_Z10sum_primesPimPyii)
        /*0020*/ 	.word	0x00000000
.L_5:


//--------------------- .nv.compat                --------------------------
	.section	.nv.compat,"",@"SHT_CUDA_COMPAT_INFO"
	.align	4
        /*0000*/ 	.byte	0x02, 0x09, 0x00, 0x00, 0x02, 0x02, 0x01, 0x00, 0x02, 0x05, 0x05, 0x00, 0x03, 0x07, 0x01, 0x01
        /*0010*/ 	.byte	0x02, 0x03, 0x00, 0x00, 0x02, 0x06, 0x01, 0x00, 0x04, 0x0b, 0x08, 0x00, 0x09, 0x00, 0x00, 0x00
        /*0020*/ 	.byte	0x00, 0x00, 0x00, 0x00


//--------------------- .nv.info._Z10sum_primesPimPyii --------------------------
	.section	.nv.info._Z10sum_primesPimPyii,"",@"SHT_CUDA_INFO"
	.sectionflags	@""
	.align	4


	//----- nvinfo : EIATTR_CUDA_API_VERSION
	.align		4
        /*0000*/ 	.byte	0x04, 0x37
        /*0002*/ 	.short	(.L_7 - .L_6)
.L_6:
        /*0004*/ 	.word	0x00000082


	//----- nvinfo : EIATTR_KPARAM_INFO
	.align		4
.L_7:
        /*0008*/ 	.byte	0x04, 0x17
        /*000a*/ 	.short	(.L_9 - .L_8)
.L_8:
        /*000c*/ 	.word	0x00000000
        /*0010*/ 	.short	0x0004
        /*0012*/ 	.short	0x001c
        /*0014*/ 	.byte	0x00, 0xf0, 0x11, 0x00


	//----- nvinfo : EIATTR_KPARAM_INFO
	.align		4
.L_9:
        /*0018*/ 	.byte	0x04, 0x17
        /*001a*/ 	.short	(.L_11 - .L_10)
.L_10:
        /*001c*/ 	.word	0x00000000
        /*0020*/ 	.short	0x0003
        /*0022*/ 	.short	0x0018
        /*0024*/ 	.byte	0x00, 0xf0, 0x11, 0x00


	//----- nvinfo : EIATTR_KPARAM_INFO
	.align		4
.L_11:
        /*0028*/ 	.byte	0x04, 0x17
        /*002a*/ 	.short	(.L_13 - .L_12)
.L_12:
        /*002c*/ 	.word	0x00000000
        /*0030*/ 	.short	0x0002
        /*0032*/ 	.short	0x0010
        /*0034*/ 	.byte	0x00, 0xf5, 0x21, 0x00


	//----- nvinfo : EIATTR_KPARAM_INFO
	.align		4
.L_13:
        /*0038*/ 	.byte	0x04, 0x17
        /*003a*/ 	.short	(.L_15 - .L_14)
.L_14:
        /*003c*/ 	.word	0x00000000
        /*0040*/ 	.short	0x0001
        /*0042*/ 	.short	0x0008
        /*0044*/ 	.byte	0x00, 0xf0, 0x21, 0x00


	//----- nvinfo : EIATTR_KPARAM_INFO
	.align		4
.L_15:
        /*0048*/ 	.byte	0x04, 0x17
        /*004a*/ 	.short	(.L_17 - .L_16)
.L_16:
        /*004c*/ 	.word	0x00000000
        /*0050*/ 	.short	0x0000
        /*0052*/ 	.short	0x0000
        /*0054*/ 	.byte	0x00, 0xf5, 0x21, 0x00


	//----- nvinfo : EIATTR_SPARSE_MMA_MASK
	.align		4
.L_17:
        /*0058*/ 	.byte	0x03, 0x50
        /*005a*/ 	.short	0x0000


	//----- nvinfo : EIATTR_MAXREG_COUNT
	.align		4
        /*005c*/ 	.byte	0x03, 0x1b
        /*005e*/ 	.short	0x00ff


	//----- nvinfo : EIATTR_NUM_BARRIERS
	.align		4
        /*0060*/ 	.byte	0x02, 0x4c
        /*0062*/ 	.byte	0x01
	.zero		1


	//----- nvinfo : EIATTR_MERCURY_ISA_VERSION
	.align		4
        /*0064*/ 	.byte	0x03, 0x5f
        /*0066*/ 	.short	0x0101


	//----- nvinfo : EIATTR_VRC_CTA_INIT_COUNT
	.align		4
        /*0068*/ 	.byte	0x02, 0x4a
	.zero		1
	.zero		1


	//----- nvinfo : EIATTR_EXIT_INSTR_OFFSETS
	.align		4
        /*006c*/ 	.byte	0x04, 0x1c
        /*006e*/ 	.short	(.L_19 - .L_18)


	//   ....[0]....
.L_18:
        /*0070*/ 	.word	0x000004d0


	//   ....[1]....
        /*0074*/ 	.word	0x00000b70


	//----- nvinfo : EIATTR_CRS_STACK_SIZE
	.align		4
.L_19:
        /*0078*/ 	.byte	0x04, 0x1e
        /*007a*/ 	.short	(.L_21 - .L_20)
.L_20:
        /*007c*/ 	.word	0x00000000


	//----- nvinfo : EIATTR_CBANK_PARAM_SIZE
	.align		4
.L_21:
        /*0080*/ 	.byte	0x03, 0x19
        /*0082*/ 	.short	0x0020


	//----- nvinfo : EIATTR_PARAM_CBANK
	.align		4
        /*0084*/ 	.byte	0x04, 0x0a
        /*0086*/ 	.short	(.L_23 - .L_22)
	.align		4
.L_22:
        /*0088*/ 	.word	index@(.nv.constant0._Z10sum_primesPimPyii)
        /*008c*/ 	.short	0x0380
        /*008e*/ 	.short	0x0020


	//----- nvinfo : EIATTR_SW_WAR
	.align		4
.L_23:
        /*0090*/ 	.byte	0x04, 0x36
        /*0092*/ 	.short	(.L_25 - .L_24)
.L_24:
        /*0094*/ 	.word	0x00000008
.L_25:


//--------------------- .nv.callgraph             --------------------------
	.section	.nv.callgraph,"",@"SHT_CUDA_CALLGRAPH"
	.align	4
	.sectionentsize	8
	.align		4
        /*0000*/ 	.word	0x00000000
	.align		4
        /*0004*/ 	.word	0xffffffff
	.align		4
        /*0008*/ 	.word	0x00000000
	.align		4
        /*000c*/ 	.word	0xfffffffe
	.align		4
        /*0010*/ 	.word	0x00000000
	.align		4
        /*0014*/ 	.word	0xfffffffd
	.align		4
        /*0018*/ 	.word	0x00000000
	.align		4
        /*001c*/ 	.word	0xfffffffc


//--------------------- .text._Z10sum_primesPimPyii --------------------------
	.section	.text._Z10sum_primesPimPyii,"ax",@progbits
	.align	128
        .global         _Z10sum_primesPimPyii
        .type           _Z10sum_primesPimPyii,@function
        .size           _Z10sum_primesPimPyii,(.L_x_12 - _Z10sum_primesPimPyii)
        .other          _Z10sum_primesPimPyii,@"STO_CUDA_ENTRY STV_DEFAULT"
_Z10sum_primesPimPyii:
.text._Z10sum_primesPimPyii:
[----:B------:R-:W-:Y:S01]  /*0000*/  LDC R1, c[0x0][0x37c] ;  /* 0x0000df00ff017b82 */ /* 0x000fe20000000800 */
[----:B------:R-:W0:Y:S01]  /*0010*/  S2R R0, SR_CTAID.X ;  /* 0x0000000000007919 */ /* 0x000e220000002500 */
[----:B------:R-:W0:Y:S01]  /*0020*/  LDCU UR9, c[0x0][0x360] ;  /* 0x00006c00ff0977ac */ /* 0x000e220008000800 */
[----:B------:R-:W-:Y:S01]  /*0030*/  BSSY.RECONVERGENT B0, `(.L_x_0) ;  /* 0x0000042000007945 */ /* 0x000fe20003800200 */
[----:B------:R-:W-:Y:S01]  /*0040*/  IMAD.MOV.U32 R4, RZ, RZ, RZ ;  /* 0x000000ffff047224 */ /* 0x000fe200078e00ff */
[----:B------:R-:W0:Y:S01]  /*0050*/  S2R R3, SR_TID.X ;  /* 0x0000000000037919 */ /* 0x000e220000002100 */
[----:B------:R-:W1:Y:S01]  /*0060*/  LDCU UR4, c[0x0][0x398] ;  /* 0x00007300ff0477ac */ /* 0x000e620008000800 */
[----:B------:R-:W2:Y:S01]  /*0070*/  LDCU.64 UR10, c[0x0][0x358] ;  /* 0x00006b00ff0a77ac */ /* 0x000ea20008000a00 */
[----:B------:R-:W3:Y:S01]  /*0080*/  LDCU.64 UR12, c[0x0][0x388] ;  /* 0x00007100ff0c77ac */ /* 0x000ee20008000a00 */
[----:B------:R-:W4:Y:S01]  /*0090*/  LDCU.64 UR6, c[0x0][0x380] ;  /* 0x00007000ff0677ac */ /* 0x000f220008000a00 */
[----:B0-----:R-:W-:-:S05]  /*00a0*/  IMAD R2, R0, UR9, R3 ;  /* 0x0000000900027c24 */ /* 0x001fca000f8e0203 */
[----:B-1----:R-:W-:-:S13]  /*00b0*/  ISETP.GE.AND P0, PT, R2, UR4, PT ;  /* 0x0000000402007c0c */ /* 0x002fda000bf06270 */
[----:B--234-:R-:W-:Y:S05]  /*00c0*/  @P0 BRA `(.L_x_1) ;  /* 0x0000000000e00947 */ /* 0x01cfea0003800000 */
[----:B------:R-:W0:Y:S01]  /*00d0*/  LDC R5, c[0x0][0x39c] ;  /* 0x0000e700ff057b82 */ /* 0x000e220000000800 */
[----:B------:R-:W1:Y:S01]  /*00e0*/  LDCU.64 UR4, c[0x0][0x388] ;  /* 0x00007100ff0477ac */ /* 0x000e620008000a00 */
[----:B------:R-:W-:Y:S02]  /*00f0*/  IMAD.MOV.U32 R11, RZ, RZ, RZ ;  /* 0x000000ffff0b7224 */ /* 0x000fe400078e00ff */
[----:B------:R-:W-:Y:S01]  /*0100*/  IMAD.MOV.U32 R8, RZ, RZ, RZ ;  /* 0x000000ffff087224 */ /* 0x000fe200078e00ff */
[----:B-1----:R-:W-:-:S04]  /*0110*/  UISETP.NE.U32.AND UP0, UPT, UR4, URZ, UPT ;  /* 0x000000ff0400728c */ /* 0x002fc8000bf05070 */
[----:B------:R-:W-:Y:S01]  /*0120*/  UISETP.NE.AND.EX UP0, UPT, UR5, URZ, UPT, UP0 ;  /* 0x000000ff0500728c */ /* 0x000fe2000bf05300 */
[----:B0-----:R-:W-:Y:S01]  /*0130*/  LOP3.LUT R4, R5, 0x1, RZ, 0xc0, !PT ;  /* 0x0000000105047812 */ /* 0x001fe200078ec0ff */
[----:B------:R-:W-:-:S03]  /*0140*/  IMAD R2, R2, 0x2, R5 ;  /* 0x0000000202027824 */ /* 0x000fc600078e0205 */
[----:B------:R-:W-:-:S13]  /*0150*/  ISETP.NE.U32.AND P0, PT, R4, 0x1, PT ;  /* 0x000000010400780c */ /* 0x000fda0003f05070 */
[----:B------:R-:W-:Y:S01]  /*0160*/  @P0 VIADD R2, R2, 0xffffffff ;  /* 0xffffffff02020836 */ /* 0x000fe20000000000 */
[----:B------:R-:W-:Y:S06]  /*0170*/  BRA.U !UP0, `(.L_x_2) ;  /* 0x0000000108a47547 */ /* 0x000fec000b800000 */
[----:B------:R-:W0:Y:S01]  /*0180*/  LDC R4, c[0x0][0x388] ;  /* 0x0000e200ff047b82 */ /* 0x000e220000000800 */
[----:B------:R-:W-:Y:S01]  /*0190*/  BSSY.RECONVERGENT B1, `(.L_x_2) ;  /* 0x0000027000017945 */ /* 0x000fe20003800200 */
[----:B------:R-:W-:Y:S01]  /*01a0*/  IABS R9, R2 ;  /* 0x0000000200097213 */ /* 0x000fe20000000000 */
[----:B------:R-:W-:Y:S02]  /*01b0*/  IMAD.MOV.U32 R11, RZ, RZ, RZ ;  /* 0x000000ffff0b7224 */ /* 0x000fe400078e00ff */
[----:B------:R-:W-:-:S03]  /*01c0*/  IMAD.MOV.U32 R8, RZ, RZ, RZ ;  /* 0x000000ffff087224 */ /* 0x000fc600078e00ff */
[----:B------:R-:W1:Y:S04]  /*01d0*/  LDC R5, c[0x0][0x38c] ;  /* 0x0000e300ff057b82 */ /* 0x000e680000000800 */
.L_x_4:
[----:B------:R-:W-:-:S04]  /*01e0*/  LEA R12, P0, R11, UR6, 0x2 ;  /* 0x000000060b0c7c11 */ /* 0x000fc8000f8010ff */
[----:B------:R-:W-:-:S06]  /*01f0*/  LEA.HI.X R13, R11, UR7, R8, 0x2, P0 ;  /* 0x000000070b0d7c11 */ /* 0x000fcc00080f1408 */
[----:B------:R-:W2:Y:S01]  /*0200*/  LDG.E R13, desc[UR10][R12.64] ;  /* 0x0000000a0c0d7981 */ /* 0x000ea2000c1e1900 */
[----:B------:R-:W-:Y:S02]  /*0210*/  ISETP.GE.AND P2, PT, R2, RZ, PT ;  /* 0x000000ff0200720c */ /* 0x000fe40003f46270 */
[----:B--2---:R-:W-:-:S04]  /*0220*/  IABS R15, R13 ;  /* 0x0000000d000f7213 */ /* 0x004fc80000000000 */
[----:B------:R-:W2:Y:S08]  /*0230*/  I2F.RP R10, R15 ;  /* 0x0000000f000a7306 */ /* 0x000eb00000209400 */
[----:B--2---:R-:W2:Y:S02]  /*0240*/  MUFU.RCP R10, R10 ;  /* 0x0000000a000a7308 */ /* 0x004ea40000001000 */
[----:B--2---:R-:W-:Y:S01]  /*0250*/  VIADD R6, R10, 0xffffffe ;  /* 0x0ffffffe0a067836 */ /* 0x004fe20000000000 */
[----:B------:R-:W-:-:S05]  /*0260*/  IABS R10, R2 ;  /* 0x00000002000a7213 */ /* 0x000fca0000000000 */
[----:B------:R2:W3:Y:S02]  /*0270*/  F2I.FTZ.U32.TRUNC.NTZ R7, R6 ;  /* 0x0000000600077305 */ /* 0x0004e4000021f000 */
[----:B--2---:R-:W-:Y:S02]  /*0280*/  IMAD.MOV.U32 R6, RZ, RZ, RZ ;  /* 0x000000ffff067224 */ /* 0x004fe400078e00ff */
[----:B---3--:R-:W-:-:S04]  /*0290*/  IMAD.MOV R14, RZ, RZ, -R7 ;  /* 0x000000ffff0e7224 */ /* 0x008fc800078e0a07 */
[----:B------:R-:W-:Y:S01]  /*02a0*/  IMAD R17, R14, R15, RZ ;  /* 0x0000000f0e117224 */ /* 0x000fe200078e02ff */
[----:B------:R-:W-:-:S03]  /*02b0*/  IABS R14, R13 ;  /* 0x0000000d000e7213 */ /* 0x000fc60000000000 */
[----:B------:R-:W-:-:S04]  /*02c0*/  IMAD.HI.U32 R12, R7, R17, R6 ;  /* 0x00000011070c7227 */ /* 0x000fc800078e0006 */
[----:B------:R-:W-:Y:S02]  /*02d0*/  IMAD.MOV R7, RZ, RZ, -R14 ;  /* 0x000000ffff077224 */ /* 0x000fe400078e0a0e */
[----:B------:R-:W-:-:S04]  /*02e0*/  IMAD.HI.U32 R12, R12, R9, RZ ;  /* 0x000000090c0c7227 */ /* 0x000fc800078e00ff */
[----:B------:R-:W-:-:S05]  /*02f0*/  IMAD R12, R12, R7, R10 ;  /* 0x000000070c0c7224 */ /* 0x000fca00078e020a */
[----:B------:R-:W-:-:S13]  /*0300*/  ISETP.GT.U32.AND P0, PT, R15, R12, PT ;  /* 0x0000000c0f00720c */ /* 0x000fda0003f04070 */
[----:B------:R-:W-:Y:S01]  /*0310*/  @!P0 IMAD.IADD R12, R12, 0x1, -R15 ;  /* 0x000000010c0c8824 */ /* 0x000fe200078e0a0f */
[----:B------:R-:W-:-:S04]  /*0320*/  ISETP.NE.AND P0, PT, R13, RZ, PT ;  /* 0x000000ff0d00720c */ /* 0x000fc80003f05270 */
[----:B------:R-:W-:-:S13]  /*0330*/  ISETP.GT.U32.AND P1, PT, R15, R12, PT ;  /* 0x0000000c0f00720c */ /* 0x000fda0003f24070 */
[----:B------:R-:W-:-:S04]  /*0340*/  @!P1 IMAD.IADD R12, R12, 0x1, -R15 ;  /* 0x000000010c0c9824 */ /* 0x000fc800078e0a0f */
[----:B------:R-:W-:Y:S01]  /*0350*/  @!P2 IMAD.MOV R12, RZ, RZ, -R12 ;  /* 0x000000ffff0ca224 */ /* 0x000fe200078e0a0c */
[----:B------:R-:W-:-:S04]  /*0360*/  @!P0 LOP3.LUT R12, RZ, R13, RZ, 0x33, !PT ;  /* 0x0000000dff0c8212 */ /* 0x000fc800078e33ff */
[----:B------:R-:W-:-:S13]  /*0370*/  ISETP.NE.AND P0, PT, R12, RZ, PT ;  /* 0x000000ff0c00720c */ /* 0x000fda0003f05270 */
[----:B------:R-:W-:Y:S05]  /*0380*/  @!P0 BRA `(.L_x_3) ;  /* 0x00000000001c8947 */ /* 0x000fea0003800000 */
[----:B------:R-:W-:-:S05]  /*0390*/  IADD3 R11, P0, PT, R11, 0x1, RZ ;  /* 0x000000010b0b7810 */ /* 0x000fca0007f1e0ff */
[----:B------:R-:W-:Y:S01]  /*03a0*/  IMAD.X R8, RZ, RZ, R8, P0 ;  /* 0x000000ffff087224 */ /* 0x000fe200000e0608 */
[----:B------:R-:W-:-:S04]  /*03b0*/  ISETP.GE.U32.AND P0, PT, R11, UR12, PT ;  /* 0x0000000c0b007c0c */ /* 0x000fc8000bf06070 */
[----:B------:R-:W-:-:S13]  /*03c0*/  ISETP.GE.U32.AND.EX P0, PT, R8, UR13, PT, P0 ;  /* 0x0000000d08007c0c */ /* 0x000fda000bf06100 */
[----:B------:R-:W-:Y:S05]  /*03d0*/  @!P0 BRA `(.L_x_4) ;  /* 0xfffffffc00808947 */ /* 0x000fea000383ffff */
[----:B0-----:R-:W-:Y:S02]  /*03e0*/  IMAD.MOV.U32 R11, RZ, RZ, R4 ;  /* 0x000000ffff0b7224 */ /* 0x001fe400078e0004 */
[----:B-1----:R-:W-:-:S07]  /*03f0*/  IMAD.MOV.U32 R8, RZ, RZ, R5 ;  /* 0x000000ffff087224 */ /* 0x002fce00078e0005 */
.L_x_3:
[----:B------:R-:W-:Y:S05]  /*0400*/  BSYNC.RECONVERGENT B1 ;  /* 0x0000000000017941 */ /* 0x000fea0003800200 */
.L_x_2:
[----:B------:R-:W2:Y:S02]  /*0410*/  LDCU.64 UR4, c[0x0][0x388] ;  /* 0x00007100ff0477ac */ /* 0x000ea40008000a00 */
[----:B--2---:R-:W-:-:S04]  /*0420*/  ISETP.NE.U32.AND P0, PT, R11, UR4, PT ;  /* 0x000000040b007c0c */ /* 0x004fc8000bf05070 */
[----:B------:R-:W-:-:S04]  /*0430*/  ISETP.NE.AND.EX P0, PT, R8, UR5, PT, P0 ;  /* 0x0000000508007c0c */ /* 0x000fc8000bf05300 */
[----:B0-----:R-:W-:-:S09]  /*0440*/  SEL R4, R2, RZ, !P0 ;  /* 0x000000ff02047207 */ /* 0x001fd20004000000 */
.L_x_1:
[----:B------:R-:W-:Y:S05]  /*0450*/  BSYNC.RECONVERGENT B0 ;  /* 0x0000000000007941 */ /* 0x000fea0003800200 */
.L_x_0:
[----:B------:R-:W0:Y:S01]  /*0460*/  S2UR UR5, SR_CgaCtaId ;  /* 0x00000000000579c3 */ /* 0x000e220000008800 */
[----:B------:R-:W-:Y:S01]  /*0470*/  UMOV UR4, 0x400 ;  /* 0x0000040000047882 */ /* 0x000fe20000000000 */
[----:B------:R-:W-:Y:S01]  /*0480*/  ISETP.NE.AND P0, PT, R3, RZ, PT ;  /* 0x000000ff0300720c */ /* 0x000fe20003f05270 */
[----:B0-----:R-:W-:-:S06]  /*0490*/  ULEA UR5, UR5, UR4, 0x18 ;  /* 0x0000000405057291 */ /* 0x001fcc000f8ec0ff */
[----:B-1----:R-:W-:-:S05]  /*04a0*/  LEA R5, R3, UR5, 0x2 ;  /* 0x0000000503057c11 */ /* 0x002fca000f8e10ff */
[----:B------:R0:W-:Y:S01]  /*04b0*/  STS [R5], R4 ;  /* 0x0000000405007388 */ /* 0x0001e20000000800 */
[----:B------:R-:W-:Y:S06]  /*04c0*/  BAR.SYNC.DEFER_BLOCKING 0x0 ;  /* 0x0000000000007b1d */ /* 0x000fec0000010000 */
[----:B------:R-:W-:Y:S05]  /*04d0*/  @P0 EXIT ;  /* 0x000000000000094d */ /* 0x000fea0003800000 */
[----:B------:R-:W1:Y:S01]  /*04e0*/  LDC.64 R20, c[0x0][0x390] ;  /* 0x0000e400ff147b82 */ /* 0x000e620000000a00 */
[----:B------:R-:W-:Y:S01]  /*04f0*/  UISETP.GE.U32.AND UP0, UPT, UR9, 0x10, UPT ;  /* 0x000000100900788c */ /* 0x000fe2000bf06070 */
[----:B------:R-:W-:Y:S01]  /*0500*/  CS2R R2, SRZ ;  /* 0x0000000000027805 */ /* 0x000fe2000001ff00 */
[----:B------:R-:W-:Y:S01]  /*0510*/  ULOP3.LUT UR7, UR9, 0xf, URZ, 0xc0, !UPT ;  /* 0x0000000f09077892 */ /* 0x000fe2000f8ec0ff */
[----:B------:R-:W-:-:S06]  /*0520*/  UMOV UR4, URZ ;  /* 0x000000ff00047c82 */ /* 0x000fcc0008000000 */
[----:B------:R-:W-:Y:S05]  /*0530*/  BRA.U !UP0, `(.L_x_5) ;  /* 0x0000000108b47547 */ /* 0x000fea000b800000 */
[----:B------:R-:W-:Y:S01]  /*0540*/  ULOP3.LUT UR6, UR9, 0xfffffff0, URZ, 0xc0, !UPT ;  /* 0xfffffff009067892 */ /* 0x000fe2000f8ec0ff */
[----:B------:R-:W-:Y:S01]  /*0550*/  CS2R R2, SRZ ;  /* 0x0000000000027805 */ /* 0x000fe2000001ff00 */
[----:B------:R-:W-:Y:S02]  /*0560*/  ULOP3.LUT UR4, UR9, 0x7f0, URZ, 0xc0, !UPT ;  /* 0x000007f009047892 */ /* 0x000fe4000f8ec0ff */
[----:B------:R-:W-:Y:S02]  /*0570*/  UIADD3 UR8, UPT, UPT, UR5, 0x20, URZ ;  /* 0x0000002005087890 */ /* 0x000fe4000fffe0ff */
[----:B------:R-:W-:-:S12]  /*0580*/  UIADD3 UR6, UPT, UPT, -UR6, URZ, URZ ;  /* 0x000000ff06067290 */ /* 0x000fd8000fffe1ff */
.L_x_6:
[----:B0-----:R-:W0:Y:S01]  /*0590*/  LDS.128 R4, [UR8+-0x20] ;  /* 0xffffe008ff047984 */ /* 0x001e220008000c00 */
[----:B------:R-:W-:-:S03]  /*05a0*/  UIADD3 UR6, UPT, UPT, UR6, 0x10, URZ ;  /* 0x0000001006067890 */ /* 0x000fc6000fffe0ff */
[----:B------:R-:W2:Y:S01]  /*05b0*/  LDS.128 R8, [UR8+-0x10] ;  /* 0xfffff008ff087984 */ /* 0x000ea20008000c00 */
[----:B------:R-:W-:-:S03]  /*05c0*/  UISETP.NE.AND UP0, UPT, UR6, URZ, UPT ;  /* 0x000000ff0600728c */ /* 0x000fc6000bf05270 */
[----:B------:R-:W3:Y:S04]  /*05d0*/  LDS.128 R12, [UR8] ;  /* 0x00000008ff0c7984 */ /* 0x000ee80008000c00 */
[----:B------:R-:W4:Y:S01]  /*05e0*/  LDS.128 R16, [UR8+0x10] ;  /* 0x00001008ff107984 */ /* 0x000f220008000c00 */
[----:B------:R-:W-:Y:S01]  /*05f0*/  UIADD3 UR8, UPT, UPT, UR8, 0x40, URZ ;  /* 0x0000004008087890 */ /* 0x000fe2000fffe0ff */
[--C-:B0-----:R-:W-:Y:S02]  /*0600*/  IADD3 R2, P2, P3, R5, R2, R4.reuse ;  /* 0x0000000205027210 */ /* 0x101fe40007b5e004 */
[----:B------:R-:W-:Y:S02]  /*0610*/  SHF.R.S32.HI R4, RZ, 0x1f, R4 ;  /* 0x0000001fff047819 */ /* 0x000fe40000011404 */
[----:B------:R-:W-:-:S02]  /*0620*/  SHF.R.S32.HI R5, RZ, 0x1f, R5 ;  /* 0x0000001fff057819 */ /* 0x000fc40000011405 */
[--C-:B------:R-:W-:Y:S02]  /*0630*/  IADD3 R2, P0, P1, R7, R2, R6.reuse ;  /* 0x0000000207027210 */ /* 0x100fe4000791e006 */
[----:B------:R-:W-:Y:S02]  /*0640*/  SHF.R.S32.HI R6, RZ, 0x1f, R6 ;  /* 0x0000001fff067819 */ /* 0x000fe40000011406 */
[----:B------:R-:W-:Y:S02]  /*0650*/  SHF.R.S32.HI R7, RZ, 0x1f, R7 ;  /* 0x0000001fff077819 */ /* 0x000fe40000011407 */
[----:B------:R-:W-:Y:S02]  /*0660*/  IADD3.X R4, PT, PT, R5, R3, R4, P2, P3 ;  /* 0x0000000305047210 */ /* 0x000fe400017e6404 */
[----:B--2---:R-:W-:Y:S02]  /*0670*/  IADD3 R2, P2, P3, R9, R2, R8 ;  /* 0x0000000209027210 */ /* 0x004fe40007b5e008 */
[----:B------:R-:W-:-:S02]  /*0680*/  IADD3.X R6, PT, PT, R7, R4, R6, P0, P1 ;  /* 0x0000000407067210 */ /* 0x000fc400007e2406 */
[----:B------:R-:W-:Y:S02]  /*0690*/  SHF.R.S32.HI R8, RZ, 0x1f, R8 ;  /* 0x0000001fff087819 */ /* 0x000fe40000011408 */
[----:B------:R-:W-:Y:S02]  /*06a0*/  SHF.R.S32.HI R9, RZ, 0x1f, R9 ;  /* 0x0000001fff097819 */ /* 0x000fe40000011409 */
[--C-:B------:R-:W-:Y:S02]  /*06b0*/  IADD3 R2, P0, P1, R11, R2, R10.reuse ;  /* 0x000000020b027210 */ /* 0x100fe4000791e00a */
[----:B------:R-:W-:Y:S02]  /*06c0*/  SHF.R.S32.HI R10, RZ, 0x1f, R10 ;  /* 0x0000001fff0a7819 */ /* 0x000fe4000001140a */
[----:B------:R-:W-:Y:S02]  /*06d0*/  SHF.R.S32.HI R11, RZ, 0x1f, R11 ;  /* 0x0000001fff0b7819 */ /* 0x000fe4000001140b */
[----:B------:R-:W-:-:S02]  /*06e0*/  IADD3.X R8, PT, PT, R9, R6, R8, P2, P3 ;  /* 0x0000000609087210 */ /* 0x000fc400017e6408 */
[----:B---3--:R-:W-:Y:S02]  /*06f0*/  IADD3 R2, P2, P3, R13, R2, R12 ;  /* 0x000000020d027210 */ /* 0x008fe40007b5e00c */
[----:B------:R-:W-:Y:S02]  /*0700*/  IADD3.X R10, PT, PT, R11, R8, R10, P0, P1 ;  /* 0x000000080b0a7210 */ /* 0x000fe400007e240a */
[----:B------:R-:W-:Y:S02]  /*0710*/  SHF.R.S32.HI R12, RZ, 0x1f, R12 ;  /* 0x0000001fff0c7819 */ /* 0x000fe4000001140c */
[----:B------:R-:W-:Y:S02]  /*0720*/  SHF.R.S32.HI R13, RZ, 0x1f, R13 ;  /* 0x0000001fff0d7819 */ /* 0x000fe4000001140d */
[--C-:B------:R-:W-:Y:S02]  /*0730*/  IADD3 R2, P0, P1, R15, R2, R14.reuse ;  /* 0x000000020f027210 */ /* 0x100fe4000791e00e */
[----:B------:R-:W-:-:S02]  /*0740*/  SHF.R.S32.HI R14, RZ, 0x1f, R14 ;  /* 0x0000001fff0e7819 */ /* 0x000fc4000001140e */
[----:B------:R-:W-:Y:S02]  /*0750*/  SHF.R.S32.HI R15, RZ, 0x1f, R15 ;  /* 0x0000001fff0f7819 */ /* 0x000fe4000001140f */
[----:B------:R-:W-:Y:S02]  /*0760*/  IADD3.X R12, PT, PT, R13, R10, R12, P2, P3 ;  /* 0x0000000a0d0c7210 */ /* 0x000fe400017e640c */
[----:B----4-:R-:W-:Y:S02]  /*0770*/  IADD3 R2, P2, P3, R17, R2, R16 ;  /* 0x0000000211027210 */ /* 0x010fe40007b5e010 */
[----:B------:R-:W-:Y:S02]  /*0780*/  IADD3.X R14, PT, PT, R15, R12, R14, P0, P1 ;  /* 0x0000000c0f0e7210 */ /* 0x000fe400007e240e */
[----:B------:R-:W-:Y:S02]  /*0790*/  SHF.R.S32.HI R16, RZ, 0x1f, R16 ;  /* 0x0000001fff107819 */ /* 0x000fe40000011410 */
[----:B------:R-:W-:-:S02]  /*07a0*/  SHF.R.S32.HI R17, RZ, 0x1f, R17 ;  /* 0x0000001fff117819 */ /* 0x000fc40000011411 */
[--C-:B------:R-:W-:Y:S02]  /*07b0*/  IADD3 R2, P0, P1, R19, R2, R18.reuse ;  /* 0x0000000213027210 */ /* 0x100fe4000791e012 */
[----:B------:R-:W-:Y:S02]  /*07c0*/  SHF.R.S32.HI R3, RZ, 0x1f, R18 ;  /* 0x0000001fff037819 */ /* 0x000fe40000011412 */
[----:B------:R-:W-:Y:S02]  /*07d0*/  SHF.R.S32.HI R4, RZ, 0x1f, R19 ;  /* 0x0000001fff047819 */ /* 0x000fe40000011413 */
[----:B------:R-:W-:-:S04]  /*07e0*/  IADD3.X R16, PT, PT, R17, R14, R16, P2, P3 ;  /* 0x0000000e11107210 */ /* 0x000fc800017e6410 */
[----:B------:R-:W-:Y:S01]  /*07f0*/  IADD3.X R3, PT, PT, R4, R16, R3, P0, P1 ;  /* 0x0000001004037210 */ /* 0x000fe200007e2403 */
[----:B------:R-:W-:Y:S06]  /*0800*/  BRA.U UP0, `(.L_x_6) ;  /* 0xfffffffd00607547 */ /* 0x000fec000b83ffff */
.L_x_5:
[----:B------:R-:W-:Y:S01]  /*0810*/  UISETP.NE.AND UP0, UPT, UR7, URZ, UPT ;  /* 0x000000ff0700728c */ /* 0x000fe2000bf05270 */
[----:B-1----:R-:W-:-:S08]  /*0820*/  IMAD.WIDE.U32 R20, R0, 0x8, R20 ;  /* 0x0000000800147825 */ /* 0x002fd000078e0014 */
[----:B------:R-:W-:Y:S05]  /*0830*/  BRA.U !UP0, `(.L_x_7) ;  /* 0x0000000108c87547 */ /* 0x000fea000b800000 */
[----:B------:R-:W-:Y:S02]  /*0840*/  UISETP.GE.U32.AND UP0, UPT, UR7, 0x8, UPT ;  /* 0x000000080700788c */ /* 0x000fe4000bf06070 */
[----:B------:R-:W-:-:S04]  /*0850*/  ULOP3.LUT UR8, UR9, 0x7, URZ, 0xc0, !UPT ;  /* 0x0000000709087892 */ /* 0x000fc8000f8ec0ff */
[----:B------:R-:W-:-:S03]  /*0860*/  UISETP.NE.AND UP1, UPT, UR8, URZ, UPT ;  /* 0x000000ff0800728c */ /* 0x000fc6000bf25270 */
[----:B------:R-:W-:Y:S08]  /*0870*/  BRA.U !UP0, `(.L_x_8) ;  /* 0x0000000108507547 */ /* 0x000ff0000b800000 */
[----:B------:R-:W-:Y:S02]  /*0880*/  ULEA UR6, UR4, UR5, 0x2 ;  /* 0x0000000504067291 */ /* 0x000fe4000f8e10ff */
[----:B------:R-:W-:-:S07]  /*0890*/  UIADD3 UR4, UPT, UPT, UR4, 0x8, URZ ;  /* 0x0000000804047890 */ /* 0x000fce000fffe0ff */
[----:B------:R-:W1:Y:S04]  /*08a0*/  LDS.128 R8, [UR6] ;  /* 0x00000006ff087984 */ /* 0x000e680008000c00 */
[----:B0-----:R-:W0:Y:S01]  /*08b0*/  LDS.128 R4, [UR6+0x10] ;  /* 0x00001006ff047984 */ /* 0x001e220008000c00 */
[--C-:B-1----:R-:W-:Y:S02]  /*08c0*/  IADD3 R2, P2, P3, R9, R2, R8.reuse ;  /* 0x0000000209027210 */ /* 0x102fe40007b5e008 */
[----:B------:R-:W-:Y:S02]  /*08d0*/  SHF.R.S32.HI R8, RZ, 0x1f, R8 ;  /* 0x0000001fff087819 */ /* 0x000fe40000011408 */
[----:B------:R-:W-:Y:S02]  /*08e0*/  SHF.R.S32.HI R9, RZ, 0x1f, R9 ;  /* 0x0000001fff097819 */ /* 0x000fe40000011409 */
[----:B------:R-:W-:-:S02]  /*08f0*/  IADD3 R2, P0, P1, R11, R2, R10 ;  /* 0x000000020b027210 */ /* 0x000fc4000791e00a */
[----:B------:R-:W-:Y:S02]  /*0900*/  SHF.R.S32.HI R10, RZ, 0x1f, R10 ;  /* 0x0000001fff0a7819 */ /* 0x000fe4000001140a */
[----:B------:R-:W-:Y:S02]  /*0910*/  SHF.R.S32.HI R11, RZ, 0x1f, R11 ;  /* 0x0000001fff0b7819 */ /* 0x000fe4000001140b */
[----:B------:R-:W-:Y:S02]  /*0920*/  IADD3.X R8, PT, PT, R9, R3, R8, P2, P3 ;  /* 0x0000000309087210 */ /* 0x000fe400017e6408 */
[--C-:B0-----:R-:W-:Y:S02]  /*0930*/  IADD3 R2, P2, P3, R5, R2, R4.reuse ;  /* 0x0000000205027210 */ /* 0x101fe40007b5e004 */
[----:B------:R-:W-:Y:S02]  /*0940*/  SHF.R.S32.HI R4, RZ, 0x1f, R4 ;  /* 0x0000001fff047819 */ /* 0x000fe40000011404 */
[----:B------:R-:W-:-:S02]  /*0950*/  IADD3.X R10, PT, PT, R11, R8, R10, P0, P1 ;  /* 0x000000080b0a7210 */ /* 0x000fc400007e240a */
[----:B------:R-:W-:Y:S02]  /*0960*/  SHF.R.S32.HI R5, RZ, 0x1f, R5 ;  /* 0x0000001fff057819 */ /* 0x000fe40000011405 */
[--C-:B------:R-:W-:Y:S02]  /*0970*/  IADD3 R2, P0, P1, R7, R2, R6.reuse ;  /* 0x0000000207027210 */ /* 0x100fe4000791e006 */
[----:B------:R-:W-:Y:S02]  /*0980*/  SHF.R.S32.HI R3, RZ, 0x1f, R6 ;  /* 0x0000001fff037819 */ /* 0x000fe40000011406 */
[----:B------:R-:W-:Y:S02]  /*0990*/  SHF.R.S32.HI R0, RZ, 0x1f, R7 ;  /* 0x0000001fff007819 */ /* 0x000fe40000011407 */
[----:B------:R-:W-:-:S04]  /*09a0*/  IADD3.X R4, PT, PT, R5, R10, R4, P2, P3 ;  /* 0x0000000a05047210 */ /* 0x000fc800017e6404 */
[----:B------:R-:W-:-:S07]  /*09b0*/  IADD3.X R3, PT, PT, R0, R4, R3, P0, P1 ;  /* 0x0000000400037210 */ /* 0x000fce00007e2403 */
.L_x_8:
[----:B------:R-:W-:Y:S05]  /*09c0*/  BRA.U !UP1, `(.L_x_7) ;  /* 0x0000000109647547 */ /* 0x000fea000b800000 */
[----:B------:R-:W-:Y:S02]  /*09d0*/  UISETP.GE.U32.AND UP0, UPT, UR8, 0x4, UPT ;  /* 0x000000040800788c */ /* 0x000fe4000bf06070 */
[----:B------:R-:W-:-:S04]  /*09e0*/  ULOP3.LUT UR6, UR9, 0x3, URZ, 0xc0, !UPT ;  /* 0x0000000309067892 */ /* 0x000fc8000f8ec0ff */
[----:B------:R-:W-:-:S03]  /*09f0*/  UISETP.NE.AND UP1, UPT, UR6, URZ, UPT ;  /* 0x000000ff0600728c */ /* 0x000fc6000bf25270 */
[----:B------:R-:W-:Y:S08]  /*0a00*/  BRA.U !UP0, `(.L_x_9) ;  /* 0x00000001082c7547 */ /* 0x000ff0000b800000 */
[----:B------:R-:W-:Y:S02]  /*0a10*/  ULEA UR7, UR4, UR5, 0x2 ;  /* 0x0000000504077291 */ /* 0x000fe4000f8e10ff */
[----:B------:R-:W-:-:S07]  /*0a20*/  UIADD3 UR4, UPT, UPT, UR4, 0x4, URZ ;  /* 0x0000000404047890 */ /* 0x000fce000fffe0ff */
[----:B0-----:R-:W0:Y:S02]  /*0a30*/  LDS.128 R4, [UR7] ;  /* 0x00000007ff047984 */ /* 0x001e240008000c00 */
[--C-:B0-----:R-:W-:Y:S02]  /*0a40*/  IADD3 R2, P0, P1, R5, R2, R4.reuse ;  /* 0x0000000205027210 */ /* 0x101fe4000791e004 */
[----:B------:R-:W-:Y:S02]  /*0a50*/  SHF.R.S32.HI R4, RZ, 0x1f, R4 ;  /* 0x0000001fff047819 */ /* 0x000fe40000011404 */
[----:B------:R-:W-:Y:S02]  /*0a60*/  SHF.R.S32.HI R5, RZ, 0x1f, R5 ;  /* 0x0000001fff057819 */ /* 0x000fe40000011405 */
[--C-:B------:R-:W-:Y:S02]  /*0a70*/  IADD3 R2, P2, P3, R7, R2, R6.reuse ;  /* 0x0000000207027210 */ /* 0x100fe40007b5e006 */
[----:B------:R-:W-:-:S02]  /*0a80*/  SHF.R.S32.HI R6, RZ, 0x1f, R6 ;  /* 0x0000001fff067819 */ /* 0x000fc40000011406 */
[----:B------:R-:W-:Y:S02]  /*0a90*/  SHF.R.S32.HI R7, RZ, 0x1f, R7 ;  /* 0x0000001fff077819 */ /* 0x000fe40000011407 */
[----:B------:R-:W-:-:S04]  /*0aa0*/  IADD3.X R3, PT, PT, R5, R3, R4, P0, P1 ;  /* 0x0000000305037210 */ /* 0x000fc800007e2404 */
[----:B------:R-:W-:-:S07]  /*0ab0*/  IADD3.X R3, PT, PT, R7, R3, R6, P2, P3 ;  /* 0x0000000307037210 */ /* 0x000fce00017e6406 */
.L_x_9:
[----:B------:R-:W-:Y:S05]  /*0ac0*/  BRA.U !UP1, `(.L_x_7) ;  /* 0x0000000109247547 */ /* 0x000fea000b800000 */
[----:B------:R-:W-:Y:S02]  /*0ad0*/  ULEA UR4, UR4, UR5, 0x2 ;  /* 0x0000000504047291 */ /* 0x000fe4000f8e10ff */
[----:B------:R-:W-:-:S12]  /*0ae0*/  UIADD3 UR6, UPT, UPT, -UR6, URZ, URZ ;  /* 0x000000ff06067290 */ /* 0x000fd8000fffe1ff */
.L_x_10:
[----:B------:R-:W1:Y:S01]  /*0af0*/  LDS R0, [UR4] ;  /* 0x00000004ff007984 */ /* 0x000e620008000800 */
[----:B------:R-:W-:Y:S02]  /*0b00*/  UIADD3 UR6, UPT, UPT, UR6, 0x1, URZ ;  /* 0x0000000106067890 */ /* 0x000fe4000fffe0ff */
[----:B------:R-:W-:Y:S02]  /*0b10*/  UIADD3 UR4, UPT, UPT, UR4, 0x4, URZ ;  /* 0x0000000404047890 */ /* 0x000fe4000fffe0ff */
[----:B------:R-:W-:Y:S01]  /*0b20*/  UISETP.NE.AND UP0, UPT, UR6, URZ, UPT ;  /* 0x000000ff0600728c */ /* 0x000fe2000bf05270 */
[----:B-1----:R-:W-:-:S04]  /*0b30*/  IADD3 R2, P0, PT, R0, R2, RZ ;  /* 0x0000000200027210 */ /* 0x002fc80007f1e0ff */
[----:B------:R-:W-:-:S04]  /*0b40*/  LEA.HI.X.SX32 R3, R0, R3, 0x1, P0 ;  /* 0x0000000300037211 */ /* 0x000fc800000f0eff */
[----:B------:R-:W-:Y:S05]  /*0b50*/  BRA.U UP0, `(.L_x_10) ;  /* 0xfffffffd00e47547 */ /* 0x000fea000b83ffff */
.L_x_7:
[----:B------:R-:W-:Y:S01]  /*0b60*/  STG.E.64 desc[UR10][R20.64], R2 ;  /* 0x0000000214007986 */ /* 0x000fe2000c101b0a */
[----:B------:R-:W-:Y:S05]  /*0b70*/  EXIT ;  /* 0x000000000000794d */ /* 0x000fea0003800000 */
.L_x_11:
[----:B------:R-:W-:-:S00]  /*0b80*/  BRA `(.L_x_11) ;  /* 0xfffffffc00fc7947 */ /* 0x000fc0000383ffff */
[----:B------:R-:W-:-:S00]  /*0b90*/  NOP ;  /* 0x0000000000007918 */ /* 0x000fc00000000000 */
        /* <DEDUP_REMOVED lines=14> */
.L_x_12:


//--------------------- .nv.shared._Z10sum_primesPimPyii --------------------------
	.section	.nv.shared._Z10sum_primesPimPyii,"aw",@nobits
	.sectionflags	@""
	.align	4
.nv.shared._Z10sum_primesPimPyii:
	.zero		3072


//--------------------- .nv.shared.reserved.0     --------------------------
	.section	.nv.shared.reserved.0,"aw",@nobits
	.weak		__nv_reservedSMEM_offset_0_alias
	.size		__nv_reservedSMEM_offset_0_alias, 0, 64
	.other		__nv_reservedSMEM_offset_0_alias,@"STO_CUDA_RESERVED_SHARED STV_DEFAULT"
__nv_reservedSMEM_offset_0_alias:
	.zero		0
	.zero		64


//--------------------- .nv.constant0._Z10sum_primesPimPyii --------------------------
	.section	.nv.constant0._Z10sum_primesPimPyii,"a",@progbits
	.sectionflags	@""
	.align	4
.nv.constant0._Z10sum_primesPimPyii:
	.zero		928


//--------------------- SYMBOLS --------------------------

	.type		.nv.reservedSmem.offset0,@object
	.size		.nv.reservedSmem.offset0,0x4
	.type		.nv.reservedSmem.cap,@object
	.size		.nv.reservedSmem.cap,0x4
